//
// Generated by NVIDIA NVVM Compiler
//
// Compiler Build ID: CL-36424714
// Cuda compilation tools, release 13.0, V13.0.88
// Based on NVVM 20.0.0
//

.version 9.0
.target sm_100
.address_size 64

	// .globl	_Z15vectorAddKernelPfS_S_
.extern .func  (.param .b32 func_retval0) vprintf
(
	.param .b64 vprintf_param_0,
	.param .b64 vprintf_param_1
)
;
.global .align 1 .b8 $str[47] = {84, 104, 114, 101, 97, 100, 32, 37, 100, 58, 32, 65, 91, 37, 100, 93, 32, 61, 32, 37, 102, 44, 32, 66, 91, 37, 100, 93, 32, 61, 32, 37, 102, 44, 32, 67, 91, 37, 100, 93, 32, 61, 32, 37, 102, 10};

.visible .entry _Z15vectorAddKernelPfS_S_(
	.param .u64 .ptr .align 1 _Z15vectorAddKernelPfS_S__param_0,
	.param .u64 .ptr .align 1 _Z15vectorAddKernelPfS_S__param_1,
	.param .u64 .ptr .align 1 _Z15vectorAddKernelPfS_S__param_2
)
{
	.local .align 16 .b8 	__local_depot0[48];
	.reg .b64 	%SP;
	.reg .b64 	%SPL;
	.reg .pred 	%p<2>;
	.reg .b32 	%r<4>;
	.reg .b32 	%f<6>;
	.reg .b64 	%rd<15>;
	.reg .b64 	%fd<4>;

	mov.u64 	%SPL, __local_depot0;
	cvta.local.u64 	%SP, %SPL;
	ld.param.u64 	%rd1, [_Z15vectorAddKernelPfS_S__param_0];
	ld.param.u64 	%rd2, [_Z15vectorAddKernelPfS_S__param_1];
	ld.param.u64 	%rd3, [_Z15vectorAddKernelPfS_S__param_2];
	mov.u32 	%r1, %tid.x;
	setp.gt.u32 	%p1, %r1, 4;
	@%p1 bra 	$L__BB0_2;
	add.u64 	%rd4, %SP, 0;
	add.u64 	%rd5, %SPL, 0;
	cvta.to.global.u64 	%rd6, %rd1;
	cvta.to.global.u64 	%rd7, %rd2;
	cvta.to.global.u64 	%rd8, %rd3;
	mul.wide.u32 	%rd9, %r1, 4;
	add.s64 	%rd10, %rd6, %rd9;
	ld.global.f32 	%f1, [%rd10];
	add.s64 	%rd11, %rd7, %rd9;
	ld.global.f32 	%f2, [%rd11];
	add.f32 	%f3, %f1, %f2;
	add.s64 	%rd12, %rd8, %rd9;
	st.global.f32 	[%rd12], %f3;
	ld.global.f32 	%f4, [%rd10];
	cvt.f64.f32 	%fd1, %f4;
	ld.global.f32 	%f5, [%rd11];
	cvt.f64.f32 	%fd2, %f5;
	cvt.f64.f32 	%fd3, %f3;
	st.local.v2.u32 	[%rd5], {%r1, %r1};
	st.local.f64 	[%rd5+8], %fd1;
	st.local.u32 	[%rd5+16], %r1;
	st.local.f64 	[%rd5+24], %fd2;
	st.local.u32 	[%rd5+32], %r1;
	st.local.f64 	[%rd5+40], %fd3;
	mov.u64 	%rd13, $str;
	cvta.global.u64 	%rd14, %rd13;
	{ // callseq 0, 0
	.param .b64 param0;
	st.param.b64 	[param0], %rd14;
	.param .b64 param1;
	st.param.b64 	[param1], %rd4;
	.param .b32 retval0;
	call.uni (retval0), 
	vprintf, 
	(
	param0, 
	param1
	);
	ld.param.b32 	%r2, [retval0];
	} // callseq 0
$L__BB0_2:
	ret;

}


// ===== COMPILED SASS (sm_100) =====

	.target	sm_100

	.elftype	@"ET_EXEC"


//--------------------- .note.nv.tkinfo           --------------------------
	.section	.note.nv.tkinfo,"",@"SHT_NOTE"
	.sectionflags	@"SHF_NOTE_NV_TKINFO"
	.tkinfo
        /*0018*/ 	.word	0x00000002
        /*0030*/ 	.string	""
        /*0030*/ 	.string	"ptxas"
        /*0030*/ 	.string	"Cuda compilation tools, release 13.0, V13.0.88"
        /*0030*/ 	.string	"Build cuda_13.0.r13.0/compiler.36424714_0"
        /*0030*/ 	.string	"-arch sm_100 -m 64 "



//--------------------- .note.nv.cuinfo           --------------------------
	.section	.note.nv.cuinfo,"",@"SHT_NOTE"
	.sectionflags	@"SHF_NOTE_NV_CUINFO"
        /*0018*/ 	.short	0x0002
        /*001a*/ 	.short	0x0064
        /*001c*/ 	.short	0x0082
	.zero		2


//--------------------- .nv.info                  --------------------------
	.section	.nv.info,"",@"SHT_CUDA_INFO"
	.align	4


	//----- nvinfo : EIATTR_REGCOUNT
	.align		4
        /*0000*/ 	.byte	0x04, 0x2f
        /*0002*/ 	.short	(.L_2 - .L_1)
	.align		4
.L_1:
        /*0004*/ 	.word	index@(_Z15vectorAddKernelPfS_S_)
        /*0008*/ 	.word	0x00000018


	//----- nvinfo : EIATTR_FRAME_SIZE
	.align		4
.L_2:
        /*000c*/ 	.byte	0x04, 0x11
        /*000e*/ 	.short	(.L_4 - .L_3)
	.align		4
.L_3:
        /*0010*/ 	.word	index@(_Z15vectorAddKernelPfS_S_)
        /*0014*/ 	.word	0x00000030


	//----- nvinfo : EIATTR_MIN_STACK_SIZE
	.align		4
.L_4:
        /*0018*/ 	.byte	0x04, 0x12
        /*001a*/ 	.short	(.L_6 - .L_5)
	.align		4
.L_5:
        /*001c*/ 	.word	index@(_Z15vectorAddKernelPfS_S_)
        /*0020*/ 	.word	0x00000030
.L_6:


//--------------------- .nv.compat                --------------------------
	.section	.nv.compat,"",@"SHT_CUDA_COMPAT_INFO"
	.align	4
        /*0000*/ 	.byte	0x02, 0x09, 0x00, 0x00, 0x02, 0x02, 0x01, 0x00, 0x02, 0x05, 0x05, 0x00, 0x03, 0x07, 0x01, 0x01
        /*0010*/ 	.byte	0x02, 0x03, 0x00, 0x00, 0x02, 0x06, 0x01, 0x00, 0x04, 0x0b, 0x08, 0x00, 0x09, 0x00, 0x00, 0x00
        /*0020*/ 	.byte	0x00, 0x00, 0x00, 0x00


//--------------------- .nv.info._Z15vectorAddKernelPfS_S_ --------------------------
	.section	.nv.info._Z15vectorAddKernelPfS_S_,"",@"SHT_CUDA_INFO"
	.sectionflags	@""
	.align	4


	//----- nvinfo : EIATTR_CUDA_API_VERSION
	.align		4
        /*0000*/ 	.byte	0x04, 0x37
        /*0002*/ 	.short	(.L_8 - .L_7)
.L_7:
        /*0004*/ 	.word	0x00000082


	//----- nvinfo : EIATTR_KPARAM_INFO
	.align		4
.L_8:
        /*0008*/ 	.byte	0x04, 0x17
        /*000a*/ 	.short	(.L_10 - .L_9)
.L_9:
        /*000c*/ 	.word	0x00000000
        /*0010*/ 	.short	0x0002
        /*0012*/ 	.short	0x0010
        /*0014*/ 	.byte	0x00, 0xf5, 0x21, 0x00


	//----- nvinfo : EIATTR_KPARAM_INFO
	.align		4
.L_10:
        /*0018*/ 	.byte	0x04, 0x17
        /*001a*/ 	.short	(.L_12 - .L_11)
.L_11:
        /*001c*/ 	.word	0x00000000
        /*0020*/ 	.short	0x0001
        /*0022*/ 	.short	0x0008
        /*0024*/ 	.byte	0x00, 0xf5, 0x21, 0x00


	//----- nvinfo : EIATTR_KPARAM_INFO
	.align		4
.L_12:
        /*0028*/ 	.byte	0x04, 0x17
        /*002a*/ 	.short	(.L_14 - .L_13)
.L_13:
        /*002c*/ 	.word	0x00000000
        /*0030*/ 	.short	0x0000
        /*0032*/ 	.short	0x0000
        /*0034*/ 	.byte	0x00, 0xf5, 0x21, 0x00


	//----- nvinfo : EIATTR_SPARSE_MMA_MASK
	.align		4
.L_14:
        /*0038*/ 	.byte	0x03, 0x50
        /*003a*/ 	.short	0x0000


	//----- nvinfo : EIATTR_MAXREG_COUNT
	.align		4
        /*003c*/ 	.byte	0x03, 0x1b
        /*003e*/ 	.short	0x00ff


	//----- nvinfo : EIATTR_EXTERNS
	.align		4
        /*0040*/ 	.byte	0x04, 0x0f
        /*0042*/ 	.short	(.L_16 - .L_15)


	//   ....[0]....
	.align		4
.L_15:
        /*0044*/ 	.word	index@(vprintf)


	//----- nvinfo : EIATTR_MERCURY_ISA_VERSION
	.align		4
.L_16:
        /*0048*/ 	.byte	0x03, 0x5f
        /*004a*/ 	.short	0x0101


	//----- nvinfo : EIATTR_VRC_CTA_INIT_COUNT
	.align		4
        /*004c*/ 	.byte	0x02, 0x4a
	.zero		1
	.zero		1


	//----- nvinfo : EIATTR_SYSCALL_OFFSETS
	.align		4
        /*0050*/ 	.byte	0x04, 0x46
        /*0052*/ 	.short	(.L_18 - .L_17)


	//   ....[0]....
.L_17:
        /*0054*/ 	.word	0x00000260


	//----- nvinfo : EIATTR_EXIT_INSTR_OFFSETS
	.align		4
.L_18:
        /*0058*/ 	.byte	0x04, 0x1c
        /*005a*/ 	.short	(.L_20 - .L_19)


	//   ....[0]....
.L_19:
        /*005c*/ 	.word	0x00000080


	//   ....[1]....
        /*0060*/ 	.word	0x00000270


	//----- nvinfo : EIATTR_CRS_STACK_SIZE
	.align		4
.L_20:
        /*0064*/ 	.byte	0x04, 0x1e
        /*0066*/ 	.short	(.L_22 - .L_21)
.L_21:
        /*0068*/ 	.word	0x00000000


	//----- nvinfo : EIATTR_CBANK_PARAM_SIZE
	.align		4
.L_22:
        /*006c*/ 	.byte	0x03, 0x19
        /*006e*/ 	.short	0x0018


	//----- nvinfo : EIATTR_PARAM_CBANK
	.align		4
        /*0070*/ 	.byte	0x04, 0x0a
        /*0072*/ 	.short	(.L_24 - .L_23)
	.align		4
.L_23:
        /*0074*/ 	.word	index@(.nv.constant0._Z15vectorAddKernelPfS_S_)
        /*0078*/ 	.short	0x0380
        /*007a*/ 	.short	0x0018


	//----- nvinfo : EIATTR_SW_WAR
	.align		4
.L_24:
        /*007c*/ 	.byte	0x04, 0x36
        /*007e*/ 	.short	(.L_26 - .L_25)
.L_25:
        /*0080*/ 	.word	0x00000008
.L_26:


//--------------------- .nv.callgraph             --------------------------
	.section	.nv.callgraph,"",@"SHT_CUDA_CALLGRAPH"
	.align	4
	.sectionentsize	8
	.align		4
        /*0000*/ 	.word	0x00000000
	.align		4
        /*0004*/ 	.word	0xffffffff
	.align		4
        /*0008*/ 	.word	index@(_Z15vectorAddKernelPfS_S_)
	.align		4
        /*000c*/ 	.word	index@(vprintf)
	.align		4
        /*0010*/ 	.word	0x00000000
	.align		4
        /*0014*/ 	.word	0xfffffffe
	.align		4
        /*0018*/ 	.word	0x00000000
	.align		4
        /*001c*/ 	.word	0xfffffffd
	.align		4
        /*0020*/ 	.word	0x00000000
	.align		4
        /*0024*/ 	.word	0xfffffffc


//--------------------- .nv.constant4             --------------------------
	.section	.nv.constant4,"a",@progbits
	.align	8
	.align		8
.nv.constant4:
        /*0000*/ 	.dword	vprintf
	.align		8
        /*0008*/ 	.dword	$str


//--------------------- .text._Z15vectorAddKernelPfS_S_ --------------------------
	.section	.text._Z15vectorAddKernelPfS_S_,"ax",@progbits
	.align	128
        .global         _Z15vectorAddKernelPfS_S_
        .type           _Z15vectorAddKernelPfS_S_,@function
        .size           _Z15vectorAddKernelPfS_S_,(.L_x_2 - _Z15vectorAddKernelPfS_S_)
        .other          _Z15vectorAddKernelPfS_S_,@"STO_CUDA_ENTRY STV_DEFAULT"
_Z15vectorAddKernelPfS_S_:
.text._Z15vectorAddKernelPfS_S_:
[----:B------:R-:W0:Y:S01]  /*0000*/  LDC R1, c[0x0][0x37c] ;  /* 0x0000df00ff017b82 */ /* 0x000e220000000800 */
[----:B------:R-:W1:Y:S01]  /*0010*/  S2R R2, SR_TID.X ;  /* 0x0000000000027919 */ /* 0x000e620000002100 */
[----:B------:R-:W2:Y:S01]  /*0020*/  LDCU UR4, c[0x0][0x2f8] ;  /* 0x00005f00ff0477ac */ /* 0x000ea20008000800 */
[----:B0-----:R-:W-:Y:S01]  /*0030*/  IADD3 R1, PT, PT, R1, -0x30, RZ ;  /* 0xffffffd001017810 */ /* 0x001fe20007ffe0ff */
[----:B------:R-:W0:Y:S03]  /*0040*/  LDCU UR5, c[0x0][0x2fc] ;  /* 0x00005f80ff0577ac */ /* 0x000e260008000800 */
[----:B--2---:R-:W-:-:S04]  /*0050*/  IADD3 R6, P1, PT, R1, UR4, RZ ;  /* 0x0000000401067c10 */ /* 0x004fc8000ff3e0ff */
[----:B0-----:R-:W-:Y:S02]  /*0060*/  IADD3.X R7, PT, PT, RZ, UR5, RZ, P1, !PT ;  /* 0x00000005ff077c10 */ /* 0x001fe40008ffe4ff */
[----:B-1----:R-:W-:-:S13]  /*0070*/  ISETP.GT.U32.AND P0, PT, R2, 0x4, PT ;  /* 0x000000040200780c */ /* 0x002fda0003f04070 */
[----:B------:R-:W-:Y:S05]  /*0080*/  @P0 EXIT ;  /* 0x000000000000094d */ /* 0x000fea0003800000 */
[----:B------:R-:W0:Y:S01]  /*0090*/  LDC.64 R4, c[0x0][0x380] ;  /* 0x0000e000ff047b82 */ /* 0x000e220000000a00 */
[----:B------:R-:W1:Y:S07]  /*00a0*/  LDCU.64 UR4, c[0x0][0x358] ;  /* 0x00006b00ff0477ac */ /* 0x000e6e0008000a00 */
[----:B------:R-:W2:Y:S08]  /*00b0*/  LDC.64 R14, c[0x0][0x388] ;  /* 0x0000e200ff0e7b82 */ /* 0x000eb00000000a00 */
[----:B------:R-:W3:Y:S01]  /*00c0*/  LDC.64 R16, c[0x0][0x390] ;  /* 0x0000e400ff107b82 */ /* 0x000ee20000000a00 */
[----:B0-----:R-:W-:-:S05]  /*00d0*/  IMAD.WIDE.U32 R4, R2, 0x4, R4 ;  /* 0x0000000402047825 */ /* 0x001fca00078e0004 */
[----:B-1----:R-:W4:Y:S01]  /*00e0*/  LDG.E R0, desc[UR4][R4.64] ;  /* 0x0000000404007981 */ /* 0x002f22000c1e1900 */
[----:B--2---:R-:W-:-:S05]  /*00f0*/  IMAD.WIDE.U32 R14, R2, 0x4, R14 ;  /* 0x00000004020e7825 */ /* 0x004fca00078e000e */
[----:B------:R-:W4:Y:S01]  /*0100*/  LDG.E R3, desc[UR4][R14.64] ;  /* 0x000000040e037981 */ /* 0x000f22000c1e1900 */
[----:B---3--:R-:W-:-:S04]  /*0110*/  IMAD.WIDE.U32 R16, R2, 0x4, R16 ;  /* 0x0000000402107825 */ /* 0x008fc800078e0010 */
[----:B----4-:R-:W-:-:S05]  /*0120*/  FADD R19, R0, R3 ;  /* 0x0000000300137221 */ /* 0x010fca0000000000 */
[----:B------:R0:W-:Y:S04]  /*0130*/  STG.E desc[UR4][R16.64], R19 ;  /* 0x0000001310007986 */ /* 0x0001e8000c101904 */
[----:B------:R-:W2:Y:S04]  /*0140*/  LDG.E R8, desc[UR4][R4.64] ;  /* 0x0000000404087981 */ /* 0x000ea8000c1e1900 */
[----:B------:R1:W3:Y:S01]  /*0150*/  LDG.E R10, desc[UR4][R14.64] ;  /* 0x000000040e0a7981 */ /* 0x0002e2000c1e1900 */
[----:B------:R-:W4:Y:S01]  /*0160*/  F2F.F64.F32 R12, R19 ;  /* 0x00000013000c7310 */ /* 0x000f220000201800 */
[----:B------:R-:W-:Y:S01]  /*0170*/  IMAD.MOV.U32 R3, RZ, RZ, R2 ;  /* 0x000000ffff037224 */ /* 0x000fe200078e0002 */
[----:B------:R-:W-:Y:S01]  /*0180*/  MOV R0, 0x0 ;  /* 0x0000000000007802 */ /* 0x000fe20000000f00 */
[----:B------:R0:W-:Y:S01]  /*0190*/  STL [R1+0x10], R2 ;  /* 0x0000100201007387 */ /* 0x0001e20000100800 */
[----:B------:R-:W5:Y:S03]  /*01a0*/  LDCU.64 UR4, c[0x4][0x8] ;  /* 0x01000100ff0477ac */ /* 0x000f660008000a00 */
[----:B------:R0:W-:Y:S01]  /*01b0*/  STL [R1+0x20], R2 ;  /* 0x0000200201007387 */ /* 0x0001e20000100800 */
[----:B-1----:R0:W1:Y:S03]  /*01c0*/  LDC.64 R14, c[0x4][R0] ;  /* 0x01000000000e7b82 */ /* 0x0020660000000a00 */
[----:B------:R0:W-:Y:S04]  /*01d0*/  STL.64 [R1], R2 ;  /* 0x0000000201007387 */ /* 0x0001e80000100a00 */
[----:B----4-:R0:W-:Y:S01]  /*01e0*/  STL.64 [R1+0x28], R12 ;  /* 0x0000280c01007387 */ /* 0x0101e20000100a00 */
[----:B-----5:R-:W-:Y:S01]  /*01f0*/  MOV R4, UR4 ;  /* 0x0000000400047c02 */ /* 0x020fe20008000f00 */
[----:B------:R-:W-:Y:S01]  /*0200*/  IMAD.U32 R5, RZ, RZ, UR5 ;  /* 0x00000005ff057e24 */ /* 0x000fe2000f8e00ff */
[----:B--2---:R-:W2:Y:S08]  /*0210*/  F2F.F64.F32 R8, R8 ;  /* 0x0000000800087310 */ /* 0x004eb00000201800 */
[----:B---3--:R-:W3:Y:S01]  /*0220*/  F2F.F64.F32 R10, R10 ;  /* 0x0000000a000a7310 */ /* 0x008ee20000201800 */
[----:B--2---:R0:W-:Y:S04]  /*0230*/  STL.64 [R1+0x8], R8 ;  /* 0x0000080801007387 */ /* 0x0041e80000100a00 */
[----:B-1-3--:R0:W-:Y:S02]  /*0240*/  STL.64 [R1+0x18], R10 ;  /* 0x0000180a01007387 */ /* 0x00a1e40000100a00 */
[----:B------:R-:W-:-:S07]  /*0250*/  LEPC R20, `(.L_x_0) ;  /* 0x000000001014794e */ /* 0x000fce0000000000 */
[----:B0-----:R-:W-:Y:S05]  /*0260*/  CALL.ABS.NOINC R14 ;  /* 0x000000000e007343 */ /* 0x001fea0003c00000 */
.L_x_0:
[----:B------:R-:W-:Y:S05]  /*0270*/  EXIT ;  /* 0x000000000000794d */ /* 0x000fea0003800000 */
.L_x_1:
[----:B------:R-:W-:-:S00]  /*0280*/  BRA `(.L_x_1) ;  /* 0xfffffffc00fc7947 */ /* 0x000fc0000383ffff */
[----:B------:R-:W-:-:S00]  /*0290*/  NOP ;  /* 0x0000000000007918 */ /* 0x000fc00000000000 */
        /* <DEDUP_REMOVED lines=14> */
.L_x_2:


//--------------------- .nv.global.init           --------------------------
	.section	.nv.global.init,"aw",@progbits
.nv.global.init:
	.type		$str,@object
	.size		$str,(.L_0 - $str)
$str:
        /*0000*/ 	.byte	0x54, 0x68, 0x72, 0x65, 0x61, 0x64, 0x20, 0x25, 0x64, 0x3a, 0x20, 0x41, 0x5b, 0x25, 0x64, 0x5d
        /*0010*/ 	.byte	0x20, 0x3d, 0x20, 0x25, 0x66, 0x2c, 0x20, 0x42, 0x5b, 0x25, 0x64, 0x5d, 0x20, 0x3d, 0x20, 0x25
        /*0020*/ 	.byte	0x66, 0x2c, 0x20, 0x43, 0x5b, 0x25, 0x64, 0x5d, 0x20, 0x3d, 0x20, 0x25, 0x66, 0x0a, 0x00
.L_0:


//--------------------- .nv.shared.reserved.0     --------------------------
	.section	.nv.shared.reserved.0,"aw",@nobits
	.weak		__nv_reservedSMEM_offset_0_alias
	.size		__nv_reservedSMEM_offset_0_alias, 0, 64
	.other		__nv_reservedSMEM_offset_0_alias,@"STO_CUDA_RESERVED_SHARED STV_DEFAULT"
__nv_reservedSMEM_offset_0_alias:
	.zero		0
	.zero		64


//--------------------- .nv.constant0._Z15vectorAddKernelPfS_S_ --------------------------
	.section	.nv.constant0._Z15vectorAddKernelPfS_S_,"a",@progbits
	.sectionflags	@""
	.align	4
.nv.constant0._Z15vectorAddKernelPfS_S_:
	.zero		920


//--------------------- SYMBOLS --------------------------

	.type		.nv.reservedSmem.offset0,@object
	.size		.nv.reservedSmem.offset0,0x4
	.type		vprintf,@function
